//
// Generated by NVIDIA NVVM Compiler
//
// Compiler Build ID: CL-36424714
// Cuda compilation tools, release 13.0, V13.0.88
// Based on NVVM 20.0.0
//

.version 9.0
.target sm_100
.address_size 64

	// .globl	_Z9array_opsPfS_S_S_S_S_i

.visible .entry _Z9array_opsPfS_S_S_S_S_i(
	.param .u64 .ptr .align 1 _Z9array_opsPfS_S_S_S_S_i_param_0,
	.param .u64 .ptr .align 1 _Z9array_opsPfS_S_S_S_S_i_param_1,
	.param .u64 .ptr .align 1 _Z9array_opsPfS_S_S_S_S_i_param_2,
	.param .u64 .ptr .align 1 _Z9array_opsPfS_S_S_S_S_i_param_3,
	.param .u64 .ptr .align 1 _Z9array_opsPfS_S_S_S_S_i_param_4,
	.param .u64 .ptr .align 1 _Z9array_opsPfS_S_S_S_S_i_param_5,
	.param .u32 _Z9array_opsPfS_S_S_S_S_i_param_6
)
{
	.reg .pred 	%p<3>;
	.reg .b32 	%r<6>;
	.reg .b32 	%f<16>;
	.reg .b64 	%rd<21>;

	ld.param.u64 	%rd2, [_Z9array_opsPfS_S_S_S_S_i_param_0];
	ld.param.u64 	%rd3, [_Z9array_opsPfS_S_S_S_S_i_param_1];
	ld.param.u64 	%rd4, [_Z9array_opsPfS_S_S_S_S_i_param_2];
	ld.param.u64 	%rd5, [_Z9array_opsPfS_S_S_S_S_i_param_3];
	ld.param.u64 	%rd6, [_Z9array_opsPfS_S_S_S_S_i_param_4];
	ld.param.u64 	%rd7, [_Z9array_opsPfS_S_S_S_S_i_param_5];
	ld.param.u32 	%r2, [_Z9array_opsPfS_S_S_S_S_i_param_6];
	mov.u32 	%r3, %ctaid.x;
	mov.u32 	%r4, %ntid.x;
	mov.u32 	%r5, %tid.x;
	mad.lo.s32 	%r1, %r3, %r4, %r5;
	setp.ge.s32 	%p1, %r1, %r2;
	@%p1 bra 	$L__BB0_4;
	cvta.to.global.u64 	%rd8, %rd2;
	cvta.to.global.u64 	%rd9, %rd3;
	cvta.to.global.u64 	%rd10, %rd4;
	cvta.to.global.u64 	%rd11, %rd5;
	cvta.to.global.u64 	%rd12, %rd6;
	mul.wide.s32 	%rd13, %r1, 4;
	add.s64 	%rd1, %rd8, %rd13;
	ld.global.f32 	%f5, [%rd1];
	add.s64 	%rd14, %rd9, %rd13;
	ld.global.f32 	%f6, [%rd14];
	add.f32 	%f7, %f5, %f6;
	add.s64 	%rd15, %rd10, %rd13;
	st.global.f32 	[%rd15], %f7;
	ld.global.f32 	%f8, [%rd1];
	ld.global.f32 	%f9, [%rd14];
	sub.f32 	%f10, %f8, %f9;
	add.s64 	%rd16, %rd11, %rd13;
	st.global.f32 	[%rd16], %f10;
	ld.global.f32 	%f11, [%rd1];
	ld.global.f32 	%f12, [%rd14];
	mul.f32 	%f13, %f11, %f12;
	add.s64 	%rd17, %rd12, %rd13;
	st.global.f32 	[%rd17], %f13;
	ld.global.f32 	%f1, [%rd14];
	setp.eq.f32 	%p2, %f1, 0f00000000;
	mov.f32 	%f15, 0f00000000;
	@%p2 bra 	$L__BB0_3;
	ld.global.f32 	%f14, [%rd1];
	div.rn.f32 	%f15, %f14, %f1;
$L__BB0_3:
	cvta.to.global.u64 	%rd18, %rd7;
	add.s64 	%rd20, %rd18, %rd13;
	st.global.f32 	[%rd20], %f15;
$L__BB0_4:
	ret;

}


// ===== COMPILED SASS (sm_100) =====

	.target	sm_100

	.elftype	@"ET_EXEC"


//--------------------- .note.nv.tkinfo           --------------------------
	.section	.note.nv.tkinfo,"",@"SHT_NOTE"
	.sectionflags	@"SHF_NOTE_NV_TKINFO"
	.tkinfo
        /*0018*/ 	.word	0x00000002
        /*0030*/ 	.string	""
        /*0030*/ 	.string	"ptxas"
        /*0030*/ 	.string	"Cuda compilation tools, release 13.0, V13.0.88"
        /*0030*/ 	.string	"Build cuda_13.0.r13.0/compiler.36424714_0"
        /*0030*/ 	.string	"-arch sm_100 -m 64 "



//--------------------- .note.nv.cuinfo           --------------------------
	.section	.note.nv.cuinfo,"",@"SHT_NOTE"
	.sectionflags	@"SHF_NOTE_NV_CUINFO"
        /*0018*/ 	.short	0x0002
        /*001a*/ 	.short	0x0064
        /*001c*/ 	.short	0x0082
	.zero		2


//--------------------- .nv.info                  --------------------------
	.section	.nv.info,"",@"SHT_CUDA_INFO"
	.align	4


	//----- nvinfo : EIATTR_REGCOUNT
	.align		4
        /*0000*/ 	.byte	0x04, 0x2f
        /*0002*/ 	.short	(.L_1 - .L_0)
	.align		4
.L_0:
        /*0004*/ 	.word	index@(_Z9array_opsPfS_S_S_S_S_i)
        /*0008*/ 	.word	0x00000014


	//----- nvinfo : EIATTR_FRAME_SIZE
	.align		4
.L_1:
        /*000c*/ 	.byte	0x04, 0x11
        /*000e*/ 	.short	(.L_3 - .L_2)
	.align		4
.L_2:
        /*0010*/ 	.word	index@($__internal_0_$__cuda_sm3x_div_rn_noftz_f32_slowpath)
        /*0014*/ 	.word	0x00000000


	//----- nvinfo : EIATTR_FRAME_SIZE
	.align		4
.L_3:
        /*0018*/ 	.byte	0x04, 0x11
        /*001a*/ 	.short	(.L_5 - .L_4)
	.align		4
.L_4:
        /*001c*/ 	.word	index@(_Z9array_opsPfS_S_S_S_S_i)
        /*0020*/ 	.word	0x00000000


	//----- nvinfo : EIATTR_MIN_STACK_SIZE
	.align		4
.L_5:
        /*0024*/ 	.byte	0x04, 0x12
        /*0026*/ 	.short	(.L_7 - .L_6)
	.align		4
.L_6:
        /*0028*/ 	.word	index@(_Z9array_opsPfS_S_S_S_S_i)
        /*002c*/ 	.word	0x00000000
.L_7:


//--------------------- .nv.compat                --------------------------
	.section	.nv.compat,"",@"SHT_CUDA_COMPAT_INFO"
	.align	4
        /*0000*/ 	.byte	0x02, 0x09, 0x00, 0x00, 0x02, 0x02, 0x01, 0x00, 0x02, 0x05, 0x05, 0x00, 0x03, 0x07, 0x01, 0x01
        /*0010*/ 	.byte	0x02, 0x03, 0x00, 0x00, 0x02, 0x06, 0x01, 0x00, 0x04, 0x0b, 0x08, 0x00, 0x01, 0x00, 0x00, 0x00
        /*0020*/ 	.byte	0x00, 0x00, 0x00, 0x00


//--------------------- .nv.info._Z9array_opsPfS_S_S_S_S_i --------------------------
	.section	.nv.info._Z9array_opsPfS_S_S_S_S_i,"",@"SHT_CUDA_INFO"
	.sectionflags	@""
	.align	4


	//----- nvinfo : EIATTR_CUDA_API_VERSION
	.align		4
        /*0000*/ 	.byte	0x04, 0x37
        /*0002*/ 	.short	(.L_9 - .L_8)
.L_8:
        /*0004*/ 	.word	0x00000082


	//----- nvinfo : EIATTR_KPARAM_INFO
	.align		4
.L_9:
        /*0008*/ 	.byte	0x04, 0x17
        /*000a*/ 	.short	(.L_11 - .L_10)
.L_10:
        /*000c*/ 	.word	0x00000000
        /*0010*/ 	.short	0x0006
        /*0012*/ 	.short	0x0030
        /*0014*/ 	.byte	0x00, 0xf0, 0x11, 0x00


	//----- nvinfo : EIATTR_KPARAM_INFO
	.align		4
.L_11:
        /*0018*/ 	.byte	0x04, 0x17
        /*001a*/ 	.short	(.L_13 - .L_12)
.L_12:
        /*001c*/ 	.word	0x00000000
        /*0020*/ 	.short	0x0005
        /*0022*/ 	.short	0x0028
        /*0024*/ 	.byte	0x00, 0xf5, 0x21, 0x00


	//----- nvinfo : EIATTR_KPARAM_INFO
	.align		4
.L_13:
        /*0028*/ 	.byte	0x04, 0x17
        /*002a*/ 	.short	(.L_15 - .L_14)
.L_14:
        /*002c*/ 	.word	0x00000000
        /*0030*/ 	.short	0x0004
        /*0032*/ 	.short	0x0020
        /*0034*/ 	.byte	0x00, 0xf5, 0x21, 0x00


	//----- nvinfo : EIATTR_KPARAM_INFO
	.align		4
.L_15:
        /*0038*/ 	.byte	0x04, 0x17
        /*003a*/ 	.short	(.L_17 - .L_16)
.L_16:
        /*003c*/ 	.word	0x00000000
        /*0040*/ 	.short	0x0003
        /*0042*/ 	.short	0x0018
        /*0044*/ 	.byte	0x00, 0xf5, 0x21, 0x00


	//----- nvinfo : EIATTR_KPARAM_INFO
	.align		4
.L_17:
        /*0048*/ 	.byte	0x04, 0x17
        /*004a*/ 	.short	(.L_19 - .L_18)
.L_18:
        /*004c*/ 	.word	0x00000000
        /*0050*/ 	.short	0x0002
        /*0052*/ 	.short	0x0010
        /*0054*/ 	.byte	0x00, 0xf5, 0x21, 0x00


	//----- nvinfo : EIATTR_KPARAM_INFO
	.align		4
.L_19:
        /*0058*/ 	.byte	0x04, 0x17
        /*005a*/ 	.short	(.L_21 - .L_20)
.L_20:
        /*005c*/ 	.word	0x00000000
        /*0060*/ 	.short	0x0001
        /*0062*/ 	.short	0x0008
        /*0064*/ 	.byte	0x00, 0xf5, 0x21, 0x00


	//----- nvinfo : EIATTR_KPARAM_INFO
	.align		4
.L_21:
        /*0068*/ 	.byte	0x04, 0x17
        /*006a*/ 	.short	(.L_23 - .L_22)
.L_22:
        /*006c*/ 	.word	0x00000000
        /*0070*/ 	.short	0x0000
        /*0072*/ 	.short	0x0000
        /*0074*/ 	.byte	0x00, 0xf5, 0x21, 0x00


	//----- nvinfo : EIATTR_SPARSE_MMA_MASK
	.align		4
.L_23:
        /*0078*/ 	.byte	0x03, 0x50
        /*007a*/ 	.short	0x0000


	//----- nvinfo : EIATTR_MAXREG_COUNT
	.align		4
        /*007c*/ 	.byte	0x03, 0x1b
        /*007e*/ 	.short	0x00ff


	//----- nvinfo : EIATTR_MERCURY_ISA_VERSION
	.align		4
        /*0080*/ 	.byte	0x03, 0x5f
        /*0082*/ 	.short	0x0101


	//----- nvinfo : EIATTR_VRC_CTA_INIT_COUNT
	.align		4
        /*0084*/ 	.byte	0x02, 0x4a
	.zero		1
	.zero		1


	//----- nvinfo : EIATTR_EXIT_INSTR_OFFSETS
	.align		4
        /*0088*/ 	.byte	0x04, 0x1c
        /*008a*/ 	.short	(.L_25 - .L_24)


	//   ....[0]....
.L_24:
        /*008c*/ 	.word	0x00000070


	//   ....[1]....
        /*0090*/ 	.word	0x00000360


	//----- nvinfo : EIATTR_CRS_STACK_SIZE
	.align		4
.L_25:
        /*0094*/ 	.byte	0x04, 0x1e
        /*0096*/ 	.short	(.L_27 - .L_26)
.L_26:
        /*0098*/ 	.word	0x00000000


	//----- nvinfo : EIATTR_CBANK_PARAM_SIZE
	.align		4
.L_27:
        /*009c*/ 	.byte	0x03, 0x19
        /*009e*/ 	.short	0x0034


	//----- nvinfo : EIATTR_PARAM_CBANK
	.align		4
        /*00a0*/ 	.byte	0x04, 0x0a
        /*00a2*/ 	.short	(.L_29 - .L_28)
	.align		4
.L_28:
        /*00a4*/ 	.word	index@(.nv.constant0._Z9array_opsPfS_S_S_S_S_i)
        /*00a8*/ 	.short	0x0380
        /*00aa*/ 	.short	0x0034


	//----- nvinfo : EIATTR_SW_WAR
	.align		4
.L_29:
        /*00ac*/ 	.byte	0x04, 0x36
        /*00ae*/ 	.short	(.L_31 - .L_30)
.L_30:
        /*00b0*/ 	.word	0x00000008
.L_31:


//--------------------- .nv.callgraph             --------------------------
	.section	.nv.callgraph,"",@"SHT_CUDA_CALLGRAPH"
	.align	4
	.sectionentsize	8
	.align		4
        /*0000*/ 	.word	0x00000000
	.align		4
        /*0004*/ 	.word	0xffffffff
	.align		4
        /*0008*/ 	.word	0x00000000
	.align		4
        /*000c*/ 	.word	0xfffffffe
	.align		4
        /*0010*/ 	.word	0x00000000
	.align		4
        /*0014*/ 	.word	0xfffffffd
	.align		4
        /*0018*/ 	.word	0x00000000
	.align		4
        /*001c*/ 	.word	0xfffffffc


//--------------------- .text._Z9array_opsPfS_S_S_S_S_i --------------------------
	.section	.text._Z9array_opsPfS_S_S_S_S_i,"ax",@progbits
	.align	128
        .global         _Z9array_opsPfS_S_S_S_S_i
        .type           _Z9array_opsPfS_S_S_S_S_i,@function
        .size           _Z9array_opsPfS_S_S_S_S_i,(.L_x_15 - _Z9array_opsPfS_S_S_S_S_i)
        .other          _Z9array_opsPfS_S_S_S_S_i,@"STO_CUDA_ENTRY STV_DEFAULT"
_Z9array_opsPfS_S_S_S_S_i:
.text._Z9array_opsPfS_S_S_S_S_i:
[----:B------:R-:W-:Y:S01]  /*0000*/  LDC R1, c[0x0][0x37c] ;  /* 0x0000df00ff017b82 */ /* 0x000fe20000000800 */
[----:B------:R-:W0:Y:S07]  /*0010*/  S2R R3, SR_TID.X ;  /* 0x0000000000037919 */ /* 0x000e2e0000002100 */
[----:B------:R-:W0:Y:S01]  /*0020*/  S2UR UR4, SR_CTAID.X ;  /* 0x00000000000479c3 */ /* 0x000e220000002500 */
[----:B------:R-:W1:Y:S07]  /*0030*/  LDCU UR5, c[0x0][0x3b0] ;  /* 0x00007600ff0577ac */ /* 0x000e6e0008000800 */
[----:B------:R-:W0:Y:S02]  /*0040*/  LDC R2, c[0x0][0x360] ;  /* 0x0000d800ff027b82 */ /* 0x000e240000000800 */
[----:B0-----:R-:W-:-:S05]  /*0050*/  IMAD R2, R2, UR4, R3 ;  /* 0x0000000402027c24 */ /* 0x001fca000f8e0203 */
[----:B-1----:R-:W-:-:S13]  /*0060*/  ISETP.GE.AND P0, PT, R2, UR5, PT ;  /* 0x0000000502007c0c */ /* 0x002fda000bf06270 */
[----:B------:R-:W-:Y:S05]  /*0070*/  @P0 EXIT ;  /* 0x000000000000094d */ /* 0x000fea0003800000 */
[----:B------:R-:W0:Y:S01]  /*0080*/  LDC.64 R4, c[0x0][0x380] ;  /* 0x0000e000ff047b82 */ /* 0x000e220000000a00 */
[----:B------:R-:W1:Y:S07]  /*0090*/  LDCU.64 UR4, c[0x0][0x358] ;  /* 0x00006b00ff0477ac */ /* 0x000e6e0008000a00 */
[----:B------:R-:W2:Y:S08]  /*00a0*/  LDC.64 R6, c[0x0][0x388] ;  /* 0x0000e200ff067b82 */ /* 0x000eb00000000a00 */
[----:B------:R-:W3:Y:S01]  /*00b0*/  LDC.64 R8, c[0x0][0x390] ;  /* 0x0000e400ff087b82 */ /* 0x000ee20000000a00 */
[----:B0-----:R-:W-:-:S07]  /*00c0*/  IMAD.WIDE R4, R2, 0x4, R4 ;  /* 0x0000000402047825 */ /* 0x001fce00078e0204 */
[----:B------:R-:W0:Y:S01]  /*00d0*/  LDC.64 R10, c[0x0][0x398] ;  /* 0x0000e600ff0a7b82 */ /* 0x000e220000000a00 */
[----:B-1----:R-:W4:Y:S01]  /*00e0*/  LDG.E R0, desc[UR4][R4.64] ;  /* 0x0000000404007981 */ /* 0x002f22000c1e1900 */
[----:B--2---:R-:W-:-:S05]  /*00f0*/  IMAD.WIDE R6, R2, 0x4, R6 ;  /* 0x0000000402067825 */ /* 0x004fca00078e0206 */
[----:B------:R-:W4:Y:S01]  /*0100*/  LDG.E R3, desc[UR4][R6.64] ;  /* 0x0000000406037981 */ /* 0x000f22000c1e1900 */
[----:B---3--:R-:W-:-:S04]  /*0110*/  IMAD.WIDE R8, R2, 0x4, R8 ;  /* 0x0000000402087825 */ /* 0x008fc800078e0208 */
[----:B----4-:R-:W-:-:S05]  /*0120*/  FADD R3, R0, R3 ;  /* 0x0000000300037221 */ /* 0x010fca0000000000 */
[----:B------:R1:W-:Y:S04]  /*0130*/  STG.E desc[UR4][R8.64], R3 ;  /* 0x0000000308007986 */ /* 0x0003e8000c101904 */
[----:B------:R-:W2:Y:S04]  /*0140*/  LDG.E R0, desc[UR4][R4.64] ;  /* 0x0000000404007981 */ /* 0x000ea8000c1e1900 */
[----:B------:R-:W2:Y:S01]  /*0150*/  LDG.E R13, desc[UR4][R6.64] ;  /* 0x00000004060d7981 */ /* 0x000ea2000c1e1900 */
[----:B0-----:R-:W-:-:S04]  /*0160*/  IMAD.WIDE R10, R2, 0x4, R10 ;  /* 0x00000004020a7825 */ /* 0x001fc800078e020a */
[----:B--2---:R-:W-:Y:S02]  /*0170*/  FADD R15, R0, -R13 ;  /* 0x8000000d000f7221 */ /* 0x004fe40000000000 */
[----:B------:R-:W0:Y:S03]  /*0180*/  LDC.64 R12, c[0x0][0x3a0] ;  /* 0x0000e800ff0c7b82 */ /* 0x000e260000000a00 */
[----:B------:R2:W-:Y:S04]  /*0190*/  STG.E desc[UR4][R10.64], R15 ;  /* 0x0000000f0a007986 */ /* 0x0005e8000c101904 */
[----:B------:R-:W3:Y:S04]  /*01a0*/  LDG.E R0, desc[UR4][R4.64] ;  /* 0x0000000404007981 */ /* 0x000ee8000c1e1900 */
[----:B------:R-:W3:Y:S01]  /*01b0*/  LDG.E R17, desc[UR4][R6.64] ;  /* 0x0000000406117981 */ /* 0x000ee2000c1e1900 */
[----:B0-----:R-:W-:-:S04]  /*01c0*/  IMAD.WIDE R12, R2, 0x4, R12 ;  /* 0x00000004020c7825 */ /* 0x001fc800078e020c */
[----:B---3--:R-:W-:-:S05]  /*01d0*/  FMUL R17, R0, R17 ;  /* 0x0000001100117220 */ /* 0x008fca0000400000 */
[----:B------:R2:W-:Y:S04]  /*01e0*/  STG.E desc[UR4][R12.64], R17 ;  /* 0x000000110c007986 */ /* 0x0005e8000c101904 */
[----:B-1----:R-:W3:Y:S01]  /*01f0*/  LDG.E R3, desc[UR4][R6.64] ;  /* 0x0000000406037981 */ /* 0x002ee2000c1e1900 */
[----:B------:R-:W-:Y:S01]  /*0200*/  BSSY.RECONVERGENT B0, `(.L_x_0) ;  /* 0x0000012000007945 */ /* 0x000fe20003800200 */
[----:B------:R-:W-:Y:S01]  /*0210*/  IMAD.MOV.U32 R9, RZ, RZ, RZ ;  /* 0x000000ffff097224 */ /* 0x000fe200078e00ff */
[----:B---3--:R-:W-:-:S13]  /*0220*/  FSETP.NEU.AND P0, PT, R3, RZ, PT ;  /* 0x000000ff0300720b */ /* 0x008fda0003f0d000 */
[----:B--2---:R-:W-:Y:S05]  /*0230*/  @!P0 BRA `(.L_x_1) ;  /* 0x0000000000388947 */ /* 0x004fea0003800000 */
[----:B------:R-:W2:Y:S01]  /*0240*/  LDG.E R0, desc[UR4][R4.64] ;  /* 0x0000000404007981 */ /* 0x000ea2000c1e1900 */
[----:B------:R-:W0:Y:S01]  /*0250*/  MUFU.RCP R6, R3 ;  /* 0x0000000300067308 */ /* 0x000e220000001000 */
[----:B------:R-:W-:Y:S01]  /*0260*/  BSSY.RECONVERGENT B1, `(.L_x_1) ;  /* 0x000000b000017945 */ /* 0x000fe20003800200 */
[----:B0-----:R-:W-:-:S04]  /*0270*/  FFMA R7, -R3, R6, 1 ;  /* 0x3f80000003077423 */ /* 0x001fc80000000106 */
[----:B------:R-:W-:Y:S02]  /*0280*/  FFMA R7, R6, R7, R6 ;  /* 0x0000000706077223 */ /* 0x000fe40000000006 */
[----:B--2---:R-:W0:Y:S02]  /*0290*/  FCHK P0, R0, R3 ;  /* 0x0000000300007302 */ /* 0x004e240000000000 */
[----:B------:R-:W-:-:S04]  /*02a0*/  FFMA R6, R0, R7, RZ ;  /* 0x0000000700067223 */ /* 0x000fc800000000ff */
[----:B------:R-:W-:-:S04]  /*02b0*/  FFMA R8, -R3, R6, R0 ;  /* 0x0000000603087223 */ /* 0x000fc80000000100 */
[----:B------:R-:W-:Y:S01]  /*02c0*/  FFMA R9, R7, R8, R6 ;  /* 0x0000000807097223 */ /* 0x000fe20000000006 */
[----:B0-----:R-:W-:Y:S06]  /*02d0*/  @!P0 BRA `(.L_x_2) ;  /* 0x00000000000c8947 */ /* 0x001fec0003800000 */
[----:B------:R-:W-:-:S07]  /*02e0*/  MOV R4, 0x300 ;  /* 0x0000030000047802 */ /* 0x000fce0000000f00 */
[----:B------:R-:W-:Y:S05]  /*02f0*/  CALL.REL.NOINC `($__internal_0_$__cuda_sm3x_div_rn_noftz_f32_slowpath) ;  /* 0x00000000001c7944 */ /* 0x000fea0003c00000 */
[----:B------:R-:W-:-:S07]  /*0300*/  IMAD.MOV.U32 R9, RZ, RZ, R0 ;  /* 0x000000ffff097224 */ /* 0x000fce00078e0000 */
.L_x_2:
[----:B------:R-:W-:Y:S05]  /*0310*/  BSYNC.RECONVERGENT B1 ;  /* 0x0000000000017941 */ /* 0x000fea0003800200 */
.L_x_1:
[----:B------:R-:W-:Y:S05]  /*0320*/  BSYNC.RECONVERGENT B0 ;  /* 0x0000000000007941 */ /* 0x000fea0003800200 */
.L_x_0:
[----:B------:R-:W0:Y:S02]  /*0330*/  LDC.64 R4, c[0x0][0x3a8] ;  /* 0x0000ea00ff047b82 */ /* 0x000e240000000a00 */
[----:B0-----:R-:W-:-:S05]  /*0340*/  IMAD.WIDE R2, R2, 0x4, R4 ;  /* 0x0000000402027825 */ /* 0x001fca00078e0204 */
[----:B------:R-:W-:Y:S01]  /*0350*/  STG.E desc[UR4][R2.64], R9 ;  /* 0x0000000902007986 */ /* 0x000fe2000c101904 */
[----:B------:R-:W-:Y:S05]  /*0360*/  EXIT ;  /* 0x000000000000794d */ /* 0x000fea0003800000 */
        .weak           $__internal_0_$__cuda_sm3x_div_rn_noftz_f32_slowpath
        .type           $__internal_0_$__cuda_sm3x_div_rn_noftz_f32_slowpath,@function
        .size           $__internal_0_$__cuda_sm3x_div_rn_noftz_f32_slowpath,(.L_x_15 - $__internal_0_$__cuda_sm3x_div_rn_noftz_f32_slowpath)
$__internal_0_$__cuda_sm3x_div_rn_noftz_f32_slowpath:
[--C-:B------:R-:W-:Y:S01]  /*0370*/  SHF.R.U32.HI R6, RZ, 0x17, R3.reuse ;  /* 0x00000017ff067819 */ /* 0x100fe20000011603 */
[----:B------:R-:W-:Y:S01]  /*0380*/  BSSY.RECONVERGENT B2, `(.L_x_3) ;  /* 0x0000064000027945 */ /* 0x000fe20003800200 */
[--C-:B------:R-:W-:Y:S01]  /*0390*/  SHF.R.U32.HI R5, RZ, 0x17, R0.reuse ;  /* 0x00000017ff057819 */ /* 0x100fe20000011600 */
[----:B------:R-:W-:Y:S01]  /*03a0*/  IMAD.MOV.U32 R7, RZ, RZ, R0 ;  /* 0x000000ffff077224 */ /* 0x000fe200078e0000 */
[----:B------:R-:W-:Y:S01]  /*03b0*/  LOP3.LUT R6, R6, 0xff, RZ, 0xc0, !PT ;  /* 0x000000ff06067812 */ /* 0x000fe200078ec0ff */
[----:B------:R-:W-:Y:S01]  /*03c0*/  IMAD.MOV.U32 R8, RZ, RZ, R3 ;  /* 0x000000ffff087224 */ /* 0x000fe200078e0003 */
[----:B------:R-:W-:-:S03]  /*03d0*/  LOP3.LUT R5, R5, 0xff, RZ, 0xc0, !PT ;  /* 0x000000ff05057812 */ /* 0x000fc600078ec0ff */
[----:B------:R-:W-:Y:S02]  /*03e0*/  VIADD R11, R6, 0xffffffff ;  /* 0xffffffff060b7836 */ /* 0x000fe40000000000 */
[----:B------:R-:W-:-:S03]  /*03f0*/  VIADD R10, R5, 0xffffffff ;  /* 0xffffffff050a7836 */ /* 0x000fc60000000000 */
[----:B------:R-:W-:-:S04]  /*0400*/  ISETP.GT.U32.AND P0, PT, R11, 0xfd, PT ;  /* 0x000000fd0b00780c */ /* 0x000fc80003f04070 */
[----:B------:R-:W-:-:S13]  /*0410*/  ISETP.GT.U32.OR P0, PT, R10, 0xfd, P0 ;  /* 0x000000fd0a00780c */ /* 0x000fda0000704470 */
[----:B------:R-:W-:Y:S01]  /*0420*/  @!P0 IMAD.MOV.U32 R9, RZ, RZ, RZ ;  /* 0x000000ffff098224 */ /* 0x000fe200078e00ff */
[----:B------:R-:W-:Y:S06]  /*0430*/  @!P0 BRA `(.L_x_4) ;  /* 0x00000000005c8947 */ /* 0x000fec0003800000 */
[----:B------:R-:W-:Y:S02]  /*0440*/  FSETP.GTU.FTZ.AND P0, PT, |R0|, +INF , PT ;  /* 0x7f8000000000780b */ /* 0x000fe40003f1c200 */
[----:B------:R-:W-:-:S04]  /*0450*/  FSETP.GTU.FTZ.AND P1, PT, |R3|, +INF , PT ;  /* 0x7f8000000300780b */ /* 0x000fc80003f3c200 */
[----:B------:R-:W-:-:S13]  /*0460*/  PLOP3.LUT P0, PT, P0, P1, PT, 0xf8, 0x8f ;  /* 0x00000000008f781c */ /* 0x000fda0000703f70 */
[----:B------:R-:W-:Y:S05]  /*0470*/  @P0 BRA `(.L_x_5) ;  /* 0x00000004004c0947 */ /* 0x000fea0003800000 */
[----:B------:R-:W-:-:S13]  /*0480*/  LOP3.LUT P0, RZ, R8, 0x7fffffff, R7, 0xc8, !PT ;  /* 0x7fffffff08ff7812 */ /* 0x000fda000780c807 */
[----:B------:R-:W-:Y:S05]  /*0490*/  @!P0 BRA `(.L_x_6) ;  /* 0x00000004003c8947 */ /* 0x000fea0003800000 */
[C---:B------:R-:W-:Y:S02]  /*04a0*/  FSETP.NEU.FTZ.AND P2, PT, |R0|.reuse, +INF , PT ;  /* 0x7f8000000000780b */ /* 0x040fe40003f5d200 */
[----:B------:R-:W-:Y:S02]  /*04b0*/  FSETP.NEU.FTZ.AND P1, PT, |R3|, +INF , PT ;  /* 0x7f8000000300780b */ /* 0x000fe40003f3d200 */
[----:B------:R-:W-:-:S11]  /*04c0*/  FSETP.NEU.FTZ.AND P0, PT, |R0|, +INF , PT ;  /* 0x7f8000000000780b */ /* 0x000fd60003f1d200 */
[----:B------:R-:W-:Y:S05]  /*04d0*/  @!P1 BRA !P2, `(.L_x_6) ;  /* 0x00000004002c9947 */ /* 0x000fea0005000000 */
[----:B------:R-:W-:-:S04]  /*04e0*/  LOP3.LUT P2, RZ, R7, 0x7fffffff, RZ, 0xc0, !PT ;  /* 0x7fffffff07ff7812 */ /* 0x000fc8000784c0ff */
[----:B------:R-:W-:-:S13]  /*04f0*/  PLOP3.LUT P1, PT, P1, P2, PT, 0x2f, 0xf2 ;  /* 0x0000000000f2781c */ /* 0x000fda0000f24577 */
[----:B------:R-:W-:Y:S05]  /*0500*/  @P1 BRA `(.L_x_7) ;  /* 0x0000000400181947 */ /* 0x000fea0003800000 */
[----:B------:R-:W-:-:S04]  /*0510*/  LOP3.LUT P1, RZ, R8, 0x7fffffff, RZ, 0xc0, !PT ;  /* 0x7fffffff08ff7812 */ /* 0x000fc8000782c0ff */
[----:B------:R-:W-:-:S13]  /*0520*/  PLOP3.LUT P0, PT, P0, P1, PT, 0x2f, 0xf2 ;  /* 0x0000000000f2781c */ /* 0x000fda0000702577 */
[----:B------:R-:W-:Y:S05]  /*0530*/  @P0 BRA `(.L_x_8) ;  /* 0x0000000400000947 */ /* 0x000fea0003800000 */
[----:B------:R-:W-:Y:S02]  /*0540*/  ISETP.GE.AND P0, PT, R10, RZ, PT ;  /* 0x000000ff0a00720c */ /* 0x000fe40003f06270 */
[----:B------:R-:W-:-:S11]  /*0550*/  ISETP.GE.AND P1, PT, R11, RZ, PT ;  /* 0x000000ff0b00720c */ /* 0x000fd60003f26270 */
[----:B------:R-:W-:Y:S02]  /*0560*/  @P0 IMAD.MOV.U32 R9, RZ, RZ, RZ ;  /* 0x000000ffff090224 */ /* 0x000fe400078e00ff */
[----:B------:R-:W-:Y:S01]  /*0570*/  @!P0 FFMA R7, R0, 1.84467440737095516160e+19, RZ ;  /* 0x5f80000000078823 */ /* 0x000fe200000000ff */
[----:B------:R-:W-:Y:S02]  /*0580*/  @!P0 IMAD.MOV.U32 R9, RZ, RZ, -0x40 ;  /* 0xffffffc0ff098424 */ /* 0x000fe400078e00ff */
[----:B------:R-:W-:Y:S02]  /*0590*/  @!P1 FFMA R8, R3, 1.84467440737095516160e+19, RZ ;  /* 0x5f80000003089823 */ /* 0x000fe400000000ff */
[----:B------:R-:W-:-:S07]  /*05a0*/  @!P1 VIADD R9, R9, 0x40 ;  /* 0x0000004009099836 */ /* 0x000fce0000000000 */
.L_x_4:
[----:B------:R-:W-:Y:S01]  /*05b0*/  LEA R3, R6, 0xc0800000, 0x17 ;  /* 0xc080000006037811 */ /* 0x000fe200078eb8ff */
[----:B------:R-:W-:Y:S01]  /*05c0*/  VIADD R5, R5, 0xffffff81 ;  /* 0xffffff8105057836 */ /* 0x000fe20000000000 */
[----:B------:R-:W-:Y:S03]  /*05d0*/  BSSY.RECONVERGENT B3, `(.L_x_9) ;  /* 0x0000035000037945 */ /* 0x000fe60003800200 */
[----:B------:R-:W-:Y:S01]  /*05e0*/  IMAD.IADD R3, R8, 0x1, -R3 ;  /* 0x0000000108037824 */ /* 0x000fe200078e0a03 */
[C---:B------:R-:W-:Y:S01]  /*05f0*/  IADD3 R6, PT, PT, R5.reuse, 0x7f, -R6 ;  /* 0x0000007f05067810 */ /* 0x040fe20007ffe806 */
[----:B------:R-:W-:Y:S02]  /*0600*/  IMAD R0, R5, -0x800000, R7 ;  /* 0xff80000005007824 */ /* 0x000fe400078e0207 */
[----:B------:R-:W0:Y:S01]  /*0610*/  MUFU.RCP R8, R3 ;  /* 0x0000000300087308 */ /* 0x000e220000001000 */
[----:B------:R-:W-:Y:S01]  /*0620*/  FADD.FTZ R11, -R3, -RZ ;  /* 0x800000ff030b7221 */ /* 0x000fe20000010100 */
[----:B------:R-:W-:-:S03]  /*0630*/  IMAD.IADD R6, R6, 0x1, R9 ;  /* 0x0000000106067824 */ /* 0x000fc600078e0209 */
[----:B0-----:R-:W-:-:S04]  /*0640*/  FFMA R13, R8, R11, 1 ;  /* 0x3f800000080d7423 */ /* 0x001fc8000000000b */
[----:B------:R-:W-:-:S04]  /*0650*/  FFMA R10, R8, R13, R8 ;  /* 0x0000000d080a7223 */ /* 0x000fc80000000008 */
[----:B------:R-:W-:-:S04]  /*0660*/  FFMA R7, R0, R10, RZ ;  /* 0x0000000a00077223 */ /* 0x000fc800000000ff */
[----:B------:R-:W-:-:S04]  /*0670*/  FFMA R8, R11, R7, R0 ;  /* 0x000000070b087223 */ /* 0x000fc80000000000 */
[----:B------:R-:W-:-:S04]  /*0680*/  FFMA R7, R10, R8, R7 ;  /* 0x000000080a077223 */ /* 0x000fc80000000007 */
[----:B------:R-:W-:-:S04]  /*0690*/  FFMA R8, R11, R7, R0 ;  /* 0x000000070b087223 */ /* 0x000fc80000000000 */
[----:B------:R-:W-:-:S05]  /*06a0*/  FFMA R0, R10, R8, R7 ;  /* 0x000000080a007223 */ /* 0x000fca0000000007 */
[----:B------:R-:W-:-:S04]  /*06b0*/  SHF.R.U32.HI R3, RZ, 0x17, R0 ;  /* 0x00000017ff037819 */ /* 0x000fc80000011600 */
[----:B------:R-:W-:-:S05]  /*06c0*/  LOP3.LUT R3, R3, 0xff, RZ, 0xc0, !PT ;  /* 0x000000ff03037812 */ /* 0x000fca00078ec0ff */
[----:B------:R-:W-:-:S04]  /*06d0*/  IMAD.IADD R9, R3, 0x1, R6 ;  /* 0x0000000103097824 */ /* 0x000fc800078e0206 */
[----:B------:R-:W-:-:S05]  /*06e0*/  VIADD R3, R9, 0xffffffff ;  /* 0xffffffff09037836 */ /* 0x000fca0000000000 */
[----:B------:R-:W-:-:S13]  /*06f0*/  ISETP.GE.U32.AND P0, PT, R3, 0xfe, PT ;  /* 0x000000fe0300780c */ /* 0x000fda0003f06070 */
[----:B------:R-:W-:Y:S05]  /*0700*/  @!P0 BRA `(.L_x_10) ;  /* 0x0000000000808947 */ /* 0x000fea0003800000 */
[----:B------:R-:W-:-:S13]  /*0710*/  ISETP.GT.AND P0, PT, R9, 0xfe, PT ;  /* 0x000000fe0900780c */ /* 0x000fda0003f04270 */
[----:B------:R-:W-:Y:S05]  /*0720*/  @P0 BRA `(.L_x_11) ;  /* 0x00000000006c0947 */ /* 0x000fea0003800000 */
[----:B------:R-:W-:-:S13]  /*0730*/  ISETP.GE.AND P0, PT, R9, 0x1, PT ;  /* 0x000000010900780c */ /* 0x000fda0003f06270 */
[----:B------:R-:W-:Y:S05]  /*0740*/  @P0 BRA `(.L_x_12) ;  /* 0x0000000000740947 */ /* 0x000fea0003800000 */
[----:B------:R-:W-:Y:S02]  /*0750*/  ISETP.GE.AND P0, PT, R9, -0x18, PT ;  /* 0xffffffe80900780c */ /* 0x000fe40003f06270 */
[----:B------:R-:W-:-:S11]  /*0760*/  LOP3.LUT R0, R0, 0x80000000, RZ, 0xc0, !PT ;  /* 0x8000000000007812 */ /* 0x000fd600078ec0ff */
[----:B------:R-:W-:Y:S05]  /*0770*/  @!P0 BRA `(.L_x_12) ;  /* 0x0000000000688947 */ /* 0x000fea0003800000 */
[CCC-:B------:R-:W-:Y:S01]  /*0780*/  FFMA.RZ R3, R10.reuse, R8.reuse, R7.reuse ;  /* 0x000000080a037223 */ /* 0x1c0fe2000000c007 */
[CCC-:B------:R-:W-:Y:S01]  /*0790*/  FFMA.RM R6, R10.reuse, R8.reuse, R7.reuse ;  /* 0x000000080a067223 */ /* 0x1c0fe20000004007 */
[C---:B------:R-:W-:Y:S02]  /*07a0*/  ISETP.NE.AND P2, PT, R9.reuse, RZ, PT ;  /* 0x000000ff0900720c */ /* 0x040fe40003f45270 */
[----:B------:R-:W-:Y:S02]  /*07b0*/  ISETP.NE.AND P1, PT, R9, RZ, PT ;  /* 0x000000ff0900720c */ /* 0x000fe40003f25270 */
[----:B------:R-:W-:Y:S01]  /*07c0*/  LOP3.LUT R5, R3, 0x7fffff, RZ, 0xc0, !PT ;  /* 0x007fffff03057812 */ /* 0x000fe200078ec0ff */
[----:B------:R-:W-:Y:S01]  /*07d0*/  FFMA.RP R3, R10, R8, R7 ;  /* 0x000000080a037223 */ /* 0x000fe20000008007 */
[----:B------:R-:W-:Y:S02]  /*07e0*/  VIADD R8, R9, 0x20 ;  /* 0x0000002009087836 */ /* 0x000fe40000000000 */
[----:B------:R-:W-:Y:S01]  /*07f0*/  LOP3.LUT R5, R5, 0x800000, RZ, 0xfc, !PT ;  /* 0x0080000005057812 */ /* 0x000fe200078efcff */
[----:B------:R-:W-:Y:S01]  /*0800*/  IMAD.MOV R7, RZ, RZ, -R9 ;  /* 0x000000ffff077224 */ /* 0x000fe200078e0a09 */
[----:B------:R-:W-:-:S02]  /*0810*/  FSETP.NEU.FTZ.AND P0, PT, R3, R6, PT ;  /* 0x000000060300720b */ /* 0x000fc40003f1d000 */
[----:B------:R-:W-:Y:S02]  /*0820*/  SHF.L.U32 R8, R5, R8, RZ ;  /* 0x0000000805087219 */ /* 0x000fe400000006ff */
[----:B------:R-:W-:Y:S02]  /*0830*/  SEL R6, R7, RZ, P2 ;  /* 0x000000ff07067207 */ /* 0x000fe40001000000 */
[----:B------:R-:W-:Y:S02]  /*0840*/  ISETP.NE.AND P1, PT, R8, RZ, P1 ;  /* 0x000000ff0800720c */ /* 0x000fe40000f25270 */
[----:B------:R-:W-:Y:S02]  /*0850*/  SHF.R.U32.HI R6, RZ, R6, R5 ;  /* 0x00000006ff067219 */ /* 0x000fe40000011605 */
[----:B------:R-:W-:Y:S02]  /*0860*/  PLOP3.LUT P0, PT, P0, P1, PT, 0xf8, 0x8f ;  /* 0x00000000008f781c */ /* 0x000fe40000703f70 */
[----:B------:R-:W-:-:S02]  /*0870*/  SHF.R.U32.HI R8, RZ, 0x1, R6 ;  /* 0x00000001ff087819 */ /* 0x000fc40000011606 */
[----:B------:R-:W-:-:S04]  /*0880*/  SEL R3, RZ, 0x1, !P0 ;  /* 0x00000001ff037807 */ /* 0x000fc80004000000 */
[----:B------:R-:W-:-:S04]  /*0890*/  LOP3.LUT R3, R3, 0x1, R8, 0xf8, !PT ;  /* 0x0000000103037812 */ /* 0x000fc800078ef808 */
[----:B------:R-:W-:-:S05]  /*08a0*/  LOP3.LUT R3, R3, R6, RZ, 0xc0, !PT ;  /* 0x0000000603037212 */ /* 0x000fca00078ec0ff */
[----:B------:R-:W-:-:S05]  /*08b0*/  IMAD.IADD R3, R8, 0x1, R3 ;  /* 0x0000000108037824 */ /* 0x000fca00078e0203 */
[----:B------:R-:W-:Y:S01]  /*08c0*/  LOP3.LUT R0, R3, R0, RZ, 0xfc, !PT ;  /* 0x0000000003007212 */ /* 0x000fe200078efcff */
[----:B------:R-:W-:Y:S06]  /*08d0*/  BRA `(.L_x_12) ;  /* 0x0000000000107947 */ /* 0x000fec0003800000 */
.L_x_11:
[----:B------:R-:W-:-:S04]  /*08e0*/  LOP3.LUT R0, R0, 0x80000000, RZ, 0xc0, !PT ;  /* 0x8000000000007812 */ /* 0x000fc800078ec0ff */
[----:B------:R-:W-:Y:S01]  /*08f0*/  LOP3.LUT R0, R0, 0x7f800000, RZ, 0xfc, !PT ;  /* 0x7f80000000007812 */ /* 0x000fe200078efcff */
[----:B------:R-:W-:Y:S06]  /*0900*/  BRA `(.L_x_12) ;  /* 0x0000000000047947 */ /* 0x000fec0003800000 */
.L_x_10:
[----:B------:R-:W-:-:S07]  /*0910*/  IMAD R0, R6, 0x800000, R0 ;  /* 0x0080000006007824 */ /* 0x000fce00078e0200 */
.L_x_12:
[----:B------:R-:W-:Y:S05]  /*0920*/  BSYNC.RECONVERGENT B3 ;  /* 0x0000000000037941 */ /* 0x000fea0003800200 */
.L_x_9:
[----:B------:R-:W-:Y:S05]  /*0930*/  BRA `(.L_x_13) ;  /* 0x0000000000207947 */ /* 0x000fea0003800000 */
.L_x_8:
[----:B------:R-:W-:-:S04]  /*0940*/  LOP3.LUT R0, R8, 0x80000000, R7, 0x48, !PT ;  /* 0x8000000008007812 */ /* 0x000fc800078e4807 */
[----:B------:R-:W-:Y:S01]  /*0950*/  LOP3.LUT R0, R0, 0x7f800000, RZ, 0xfc, !PT ;  /* 0x7f80000000007812 */ /* 0x000fe200078efcff */
[----:B------:R-:W-:Y:S06]  /*0960*/  BRA `(.L_x_13) ;  /* 0x0000000000147947 */ /* 0x000fec0003800000 */
.L_x_7:
[----:B------:R-:W-:Y:S01]  /*0970*/  LOP3.LUT R0, R8, 0x80000000, R7, 0x48, !PT ;  /* 0x8000000008007812 */ /* 0x000fe200078e4807 */
[----:B------:R-:W-:Y:S06]  /*0980*/  BRA `(.L_x_13) ;  /* 0x00000000000c7947 */ /* 0x000fec0003800000 */
.L_x_6:
[----:B------:R-:W0:Y:S01]  /*0990*/  MUFU.RSQ R0, -QNAN ;  /* 0xffc0000000007908 */ /* 0x000e220000001400 */
[----:B------:R-:W-:Y:S05]  /*09a0*/  BRA `(.L_x_13) ;  /* 0x0000000000047947 */ /* 0x000fea0003800000 */
.L_x_5:
[----:B------:R-:W-:-:S07]  /*09b0*/  FADD.FTZ R0, R0, R3 ;  /* 0x0000000300007221 */ /* 0x000fce0000010000 */
.L_x_13:
[----:B------:R-:W-:Y:S05]  /*09c0*/  BSYNC.RECONVERGENT B2 ;  /* 0x0000000000027941 */ /* 0x000fea0003800200 */
.L_x_3:
[----:B------:R-:W-:-:S04]  /*09d0*/  IMAD.MOV.U32 R5, RZ, RZ, 0x0 ;  /* 0x00000000ff057424 */ /* 0x000fc800078e00ff */
[----:B0-----:R-:W-:Y:S05]  /*09e0*/  RET.REL.NODEC R4 `(_Z9array_opsPfS_S_S_S_S_i) ;  /* 0xfffffff404847950 */ /* 0x001fea0003c3ffff */
.L_x_14:
[----:B------:R-:W-:-:S00]  /*09f0*/  BRA `(.L_x_14) ;  /* 0xfffffffc00fc7947 */ /* 0x000fc0000383ffff */
[----:B------:R-:W-:-:S00]  /*0a00*/  NOP ;  /* 0x0000000000007918 */ /* 0x000fc00000000000 */
[----:B------:R-:W-:-:S00]  /*0a10*/  NOP ;  /* 0x0000000000007918 */ /* 0x000fc00000000000 */
[----:B------:R-:W-:-:S00]  /*0a20*/  NOP ;  /* 0x0000000000007918 */ /* 0x000fc00000000000 */
[----:B------:R-:W-:-:S00]  /*0a30*/  NOP ;  /* 0x0000000000007918 */ /* 0x000fc00000000000 */
[----:B------:R-:W-:-:S00]  /*0a40*/  NOP ;  /* 0x0000000000007918 */ /* 0x000fc00000000000 */
[----:B------:R-:W-:-:S00]  /*0a50*/  NOP ;  /* 0x0000000000007918 */ /* 0x000fc00000000000 */
[----:B------:R-:W-:-:S00]  /*0a60*/  NOP ;  /* 0x0000000000007918 */ /* 0x000fc00000000000 */
[----:B------:R-:W-:-:S00]  /*0a70*/  NOP ;  /* 0x0000000000007918 */ /* 0x000fc00000000000 */
.L_x_15:


//--------------------- .nv.shared.reserved.0     --------------------------
	.section	.nv.shared.reserved.0,"aw",@nobits
	.weak		__nv_reservedSMEM_offset_0_alias
	.size		__nv_reservedSMEM_offset_0_alias, 0, 64
	.other		__nv_reservedSMEM_offset_0_alias,@"STO_CUDA_RESERVED_SHARED STV_DEFAULT"
__nv_reservedSMEM_offset_0_alias:
	.zero		0
	.zero		64


//--------------------- .nv.constant0._Z9array_opsPfS_S_S_S_S_i --------------------------
	.section	.nv.constant0._Z9array_opsPfS_S_S_S_S_i,"a",@progbits
	.sectionflags	@""
	.align	4
.nv.constant0._Z9array_opsPfS_S_S_S_S_i:
	.zero		948


//--------------------- SYMBOLS --------------------------

	.type		.nv.reservedSmem.offset0,@object
	.size		.nv.reservedSmem.offset0,0x4
